//
// Generated by NVIDIA NVVM Compiler
//
// Compiler Build ID: CL-36424714
// Cuda compilation tools, release 13.0, V13.0.88
// Based on NVVM 20.0.0
//

.version 9.0
.target sm_100
.address_size 64

	// .globl	_Z9lcsKernelPiS_S_PKiS_iii

.visible .entry _Z9lcsKernelPiS_S_PKiS_iii(
	.param .u64 .ptr .align 1 _Z9lcsKernelPiS_S_PKiS_iii_param_0,
	.param .u64 .ptr .align 1 _Z9lcsKernelPiS_S_PKiS_iii_param_1,
	.param .u64 .ptr .align 1 _Z9lcsKernelPiS_S_PKiS_iii_param_2,
	.param .u64 .ptr .align 1 _Z9lcsKernelPiS_S_PKiS_iii_param_3,
	.param .u64 .ptr .align 1 _Z9lcsKernelPiS_S_PKiS_iii_param_4,
	.param .u32 _Z9lcsKernelPiS_S_PKiS_iii_param_5,
	.param .u32 _Z9lcsKernelPiS_S_PKiS_iii_param_6,
	.param .u32 _Z9lcsKernelPiS_S_PKiS_iii_param_7
)
{
	.reg .pred 	%p<27>;
	.reg .b32 	%r<173>;
	.reg .b64 	%rd<66>;

	ld.param.u64 	%rd12, [_Z9lcsKernelPiS_S_PKiS_iii_param_1];
	ld.param.u64 	%rd14, [_Z9lcsKernelPiS_S_PKiS_iii_param_3];
	ld.param.u64 	%rd15, [_Z9lcsKernelPiS_S_PKiS_iii_param_4];
	ld.param.u32 	%r72, [_Z9lcsKernelPiS_S_PKiS_iii_param_5];
	ld.param.u32 	%r74, [_Z9lcsKernelPiS_S_PKiS_iii_param_6];
	ld.param.u32 	%r73, [_Z9lcsKernelPiS_S_PKiS_iii_param_7];
	cvta.to.global.u64 	%rd1, %rd15;
	mov.u32 	%r1, %tid.x;
	mov.u32 	%r75, %ctaid.x;
	mov.u32 	%r76, %ntid.x;
	mul.lo.s32 	%r2, %r75, %r76;
	add.s32 	%r3, %r2, %r1;
	add.s32 	%r77, %r74, -1;
	setp.ge.s32 	%p1, %r3, %r77;
	@%p1 bra 	$L__BB0_48;
	cvta.to.global.u64 	%rd16, %rd14;
	cvta.to.global.u64 	%rd2, %rd12;
	mul.wide.s32 	%rd17, %r3, 4;
	add.s64 	%rd18, %rd16, %rd17;
	ld.global.u32 	%r78, [%rd18];
	ld.global.u32 	%r4, [%rd18+4];
	sub.s32 	%r5, %r4, %r78;
	cvt.s64.s32 	%rd3, %r78;
	add.s32 	%r6, %r78, %r3;
	setp.lt.s32 	%p2, %r72, 0;
	@%p2 bra 	$L__BB0_47;
	cvt.u32.u64 	%r80, %rd3;
	sub.s32 	%r81, %r4, %r80;
	add.s32 	%r82, %r81, 1;
	and.b32  	%r7, %r82, 7;
	and.b32  	%r8, %r82, 3;
	and.b32  	%r9, %r82, -4;
	and.b32  	%r10, %r82, -8;
	and.b32  	%r11, %r82, 1;
	neg.s32 	%r12, %r9;
	add.s32 	%r83, %r1, %r80;
	add.s32 	%r84, %r83, %r2;
	add.s32 	%r13, %r84, -1;
	mov.b32 	%r152, 0;
$L__BB0_3:
	mov.u32 	%r14, %r152;
	setp.lt.s32 	%p3, %r5, 0;
	@%p3 bra 	$L__BB0_46;
	setp.ne.s32 	%p4, %r14, 0;
	add.s32 	%r85, %r14, -1;
	mul.lo.s32 	%r15, %r85, %r73;
	add.s32 	%r16, %r15, %r6;
	mul.lo.s32 	%r17, %r14, %r73;
	@%p4 bra 	$L__BB0_16;
	setp.lt.u32 	%p19, %r5, 7;
	mov.b32 	%r155, 0;
	@%p19 bra 	$L__BB0_8;
	add.s32 	%r18, %r16, %r73;
	mov.b32 	%r153, 0;
$L__BB0_7:
	.pragma "nounroll";
	add.s32 	%r137, %r153, %r18;
	mul.wide.s32 	%rd51, %r137, 4;
	add.s64 	%rd52, %rd1, %rd51;
	mov.b32 	%r138, 0;
	st.global.u32 	[%rd52], %r138;
	st.global.u32 	[%rd52+4], %r138;
	st.global.u32 	[%rd52+8], %r138;
	st.global.u32 	[%rd52+12], %r138;
	st.global.u32 	[%rd52+16], %r138;
	st.global.u32 	[%rd52+20], %r138;
	st.global.u32 	[%rd52+24], %r138;
	st.global.u32 	[%rd52+28], %r138;
	add.s32 	%r153, %r153, 8;
	setp.ne.s32 	%p20, %r153, %r10;
	mov.u32 	%r155, %r10;
	@%p20 bra 	$L__BB0_7;
$L__BB0_8:
	setp.eq.s32 	%p21, %r7, 0;
	@%p21 bra 	$L__BB0_46;
	add.s32 	%r139, %r7, -1;
	setp.lt.u32 	%p22, %r139, 3;
	@%p22 bra 	$L__BB0_11;
	add.s32 	%r140, %r155, %r17;
	add.s32 	%r141, %r140, %r6;
	mul.wide.s32 	%rd53, %r141, 4;
	add.s64 	%rd54, %rd1, %rd53;
	mov.b32 	%r142, 0;
	st.global.u32 	[%rd54], %r142;
	st.global.u32 	[%rd54+4], %r142;
	st.global.u32 	[%rd54+8], %r142;
	st.global.u32 	[%rd54+12], %r142;
	add.s32 	%r155, %r155, 4;
$L__BB0_11:
	setp.eq.s32 	%p23, %r8, 0;
	@%p23 bra 	$L__BB0_46;
	setp.eq.s32 	%p24, %r8, 1;
	@%p24 bra 	$L__BB0_14;
	add.s32 	%r143, %r155, %r17;
	add.s32 	%r144, %r143, %r6;
	mul.wide.s32 	%rd55, %r144, 4;
	add.s64 	%rd56, %rd1, %rd55;
	mov.b32 	%r145, 0;
	st.global.u32 	[%rd56], %r145;
	st.global.u32 	[%rd56+4], %r145;
	add.s32 	%r155, %r155, 2;
$L__BB0_14:
	setp.eq.s32 	%p25, %r11, 0;
	@%p25 bra 	$L__BB0_46;
	add.s32 	%r146, %r155, %r17;
	add.s32 	%r147, %r146, %r6;
	mul.wide.s32 	%rd57, %r147, 4;
	add.s64 	%rd58, %rd1, %rd57;
	mov.b32 	%r148, 0;
	st.global.u32 	[%rd58], %r148;
	bra.uni 	$L__BB0_46;
$L__BB0_16:
	ld.param.u64 	%rd64, [_Z9lcsKernelPiS_S_PKiS_iii_param_0];
	cvta.to.global.u64 	%rd19, %rd64;
	mul.wide.s32 	%rd20, %r14, 4;
	add.s64 	%rd4, %rd19, %rd20;
	setp.lt.u32 	%p5, %r5, 3;
	mov.b32 	%r167, 0;
	@%p5 bra 	$L__BB0_32;
	add.s32 	%r159, %r13, %r17;
	add.s32 	%r158, %r17, 1;
	add.s32 	%r157, %r13, %r15;
	mov.b32 	%r161, 0;
	mov.u32 	%r160, %r12;
$L__BB0_18:
	setp.eq.s32 	%p6, %r161, 0;
	cvt.s64.s32 	%rd21, %r161;
	add.s64 	%rd22, %rd21, %rd3;
	shl.b64 	%rd23, %rd22, 2;
	add.s64 	%rd5, %rd2, %rd23;
	mul.wide.s32 	%rd24, %r157, 4;
	add.s64 	%rd6, %rd1, %rd24;
	mov.b32 	%r162, 0;
	mov.u32 	%r163, %r17;
	@%p6 bra 	$L__BB0_22;
	ld.global.u32 	%r89, [%rd4+-4];
	ld.global.u32 	%r90, [%rd5+-4];
	setp.ne.s32 	%p7, %r89, %r90;
	@%p7 bra 	$L__BB0_21;
	ld.global.u32 	%r94, [%rd6];
	add.s32 	%r162, %r94, 1;
	add.s32 	%r163, %r161, %r17;
	bra.uni 	$L__BB0_22;
$L__BB0_21:
	add.s32 	%r91, %r157, 1;
	mul.wide.s32 	%rd25, %r91, 4;
	add.s64 	%rd26, %rd1, %rd25;
	ld.global.u32 	%r92, [%rd26];
	add.s32 	%r163, %r158, -1;
	mul.wide.s32 	%rd27, %r159, 4;
	add.s64 	%rd28, %rd1, %rd27;
	ld.global.u32 	%r93, [%rd28];
	max.s32 	%r162, %r92, %r93;
$L__BB0_22:
	add.s32 	%r95, %r163, %r6;
	mul.wide.s32 	%rd29, %r95, 4;
	add.s64 	%rd30, %rd1, %rd29;
	st.global.u32 	[%rd30], %r162;
	ld.global.u32 	%r96, [%rd4+-4];
	ld.global.u32 	%r97, [%rd5];
	setp.eq.s32 	%p8, %r96, %r97;
	@%p8 bra 	$L__BB0_24;
	ld.global.u32 	%r98, [%rd6+8];
	add.s32 	%r99, %r159, 1;
	mul.wide.s32 	%rd31, %r99, 4;
	add.s64 	%rd32, %rd1, %rd31;
	ld.global.u32 	%r100, [%rd32];
	max.s32 	%r164, %r98, %r100;
	bra.uni 	$L__BB0_25;
$L__BB0_24:
	ld.global.u32 	%r101, [%rd6+4];
	add.s32 	%r164, %r101, 1;
$L__BB0_25:
	add.s32 	%r102, %r159, 2;
	mul.wide.s32 	%rd33, %r102, 4;
	add.s64 	%rd7, %rd1, %rd33;
	st.global.u32 	[%rd7], %r164;
	ld.global.u32 	%r103, [%rd4+-4];
	ld.global.u32 	%r104, [%rd5+4];
	setp.eq.s32 	%p9, %r103, %r104;
	@%p9 bra 	$L__BB0_27;
	ld.global.u32 	%r105, [%rd6+12];
	max.s32 	%r165, %r105, %r164;
	bra.uni 	$L__BB0_28;
$L__BB0_27:
	ld.global.u32 	%r106, [%rd6+8];
	add.s32 	%r165, %r106, 1;
$L__BB0_28:
	st.global.u32 	[%rd7+4], %r165;
	ld.global.u32 	%r107, [%rd4+-4];
	ld.global.u32 	%r108, [%rd5+8];
	setp.eq.s32 	%p10, %r107, %r108;
	@%p10 bra 	$L__BB0_30;
	ld.global.u32 	%r109, [%rd6+16];
	max.s32 	%r166, %r109, %r165;
	bra.uni 	$L__BB0_31;
$L__BB0_30:
	ld.global.u32 	%r110, [%rd6+12];
	add.s32 	%r166, %r110, 1;
$L__BB0_31:
	st.global.u32 	[%rd7+8], %r166;
	add.s32 	%r161, %r161, 4;
	add.s32 	%r160, %r160, 4;
	add.s32 	%r159, %r159, 4;
	add.s32 	%r158, %r158, 4;
	add.s32 	%r157, %r157, 4;
	setp.ne.s32 	%p11, %r160, 0;
	mov.u32 	%r167, %r9;
	@%p11 bra 	$L__BB0_18;
$L__BB0_32:
	setp.eq.s32 	%p12, %r8, 0;
	@%p12 bra 	$L__BB0_46;
	setp.eq.s32 	%p13, %r167, 0;
	cvt.s64.s32 	%rd34, %r167;
	add.s64 	%rd35, %rd34, %rd3;
	shl.b64 	%rd36, %rd35, 2;
	add.s64 	%rd8, %rd2, %rd36;
	add.s32 	%r112, %r16, %r167;
	mul.wide.s32 	%rd37, %r112, 4;
	add.s64 	%rd9, %rd1, %rd37;
	mov.b32 	%r168, 0;
	mov.u32 	%r169, %r17;
	@%p13 bra 	$L__BB0_37;
	ld.global.u32 	%r113, [%rd4+-4];
	ld.global.u32 	%r114, [%rd8+-4];
	setp.eq.s32 	%p14, %r113, %r114;
	@%p14 bra 	$L__BB0_36;
	ld.global.u32 	%r115, [%rd9];
	add.s32 	%r169, %r167, %r17;
	add.s32 	%r116, %r6, %r169;
	add.s32 	%r117, %r116, -1;
	mul.wide.s32 	%rd38, %r117, 4;
	add.s64 	%rd39, %rd1, %rd38;
	ld.global.u32 	%r118, [%rd39];
	max.s32 	%r168, %r115, %r118;
	bra.uni 	$L__BB0_37;
$L__BB0_36:
	add.s32 	%r120, %r112, -1;
	mul.wide.s32 	%rd40, %r120, 4;
	add.s64 	%rd41, %rd1, %rd40;
	ld.global.u32 	%r121, [%rd41];
	add.s32 	%r168, %r121, 1;
	add.s32 	%r169, %r167, %r17;
$L__BB0_37:
	setp.eq.s32 	%p15, %r8, 1;
	add.s32 	%r122, %r169, %r6;
	mul.wide.s32 	%rd42, %r122, 4;
	add.s64 	%rd43, %rd1, %rd42;
	st.global.u32 	[%rd43], %r168;
	add.s32 	%r61, %r167, 1;
	@%p15 bra 	$L__BB0_46;
	ld.global.u32 	%r123, [%rd4+-4];
	ld.global.u32 	%r124, [%rd8];
	setp.eq.s32 	%p16, %r123, %r124;
	@%p16 bra 	$L__BB0_40;
	ld.global.u32 	%r125, [%rd9+4];
	add.s32 	%r171, %r61, %r17;
	add.s32 	%r126, %r6, %r171;
	add.s32 	%r127, %r126, -1;
	mul.wide.s32 	%rd44, %r127, 4;
	add.s64 	%rd45, %rd1, %rd44;
	ld.global.u32 	%r128, [%rd45];
	max.s32 	%r170, %r125, %r128;
	bra.uni 	$L__BB0_41;
$L__BB0_40:
	ld.global.u32 	%r129, [%rd9];
	add.s32 	%r170, %r129, 1;
	add.s32 	%r171, %r61, %r17;
$L__BB0_41:
	setp.eq.s32 	%p17, %r8, 2;
	add.s32 	%r130, %r171, %r6;
	mul.wide.s32 	%rd46, %r130, 4;
	add.s64 	%rd10, %rd1, %rd46;
	st.global.u32 	[%rd10], %r170;
	@%p17 bra 	$L__BB0_46;
	ld.global.u32 	%r131, [%rd4+-4];
	cvt.s64.s32 	%rd47, %r61;
	add.s64 	%rd48, %rd47, %rd3;
	shl.b64 	%rd49, %rd48, 2;
	add.s64 	%rd50, %rd2, %rd49;
	ld.global.u32 	%r132, [%rd50];
	setp.eq.s32 	%p18, %r131, %r132;
	@%p18 bra 	$L__BB0_44;
	ld.global.u32 	%r133, [%rd9+8];
	max.s32 	%r172, %r133, %r170;
	bra.uni 	$L__BB0_45;
$L__BB0_44:
	ld.global.u32 	%r134, [%rd9+4];
	add.s32 	%r172, %r134, 1;
$L__BB0_45:
	st.global.u32 	[%rd10+4], %r172;
$L__BB0_46:
	add.s32 	%r152, %r14, 1;
	setp.ne.s32 	%p26, %r14, %r72;
	@%p26 bra 	$L__BB0_3;
$L__BB0_47:
	ld.param.u64 	%rd65, [_Z9lcsKernelPiS_S_PKiS_iii_param_2];
	mad.lo.s32 	%r149, %r73, %r72, %r6;
	add.s32 	%r150, %r149, %r5;
	mul.wide.s32 	%rd59, %r150, 4;
	add.s64 	%rd60, %rd1, %rd59;
	ld.global.u32 	%r151, [%rd60];
	cvta.to.global.u64 	%rd61, %rd65;
	mul.wide.s32 	%rd62, %r3, 4;
	add.s64 	%rd63, %rd61, %rd62;
	st.global.u32 	[%rd63], %r151;
$L__BB0_48:
	ret;

}


// ===== COMPILED SASS (sm_100) =====

	.target	sm_100

	.elftype	@"ET_EXEC"


//--------------------- .note.nv.tkinfo           --------------------------
	.section	.note.nv.tkinfo,"",@"SHT_NOTE"
	.sectionflags	@"SHF_NOTE_NV_TKINFO"
	.tkinfo
        /*0018*/ 	.word	0x00000002
        /*0030*/ 	.string	""
        /*0030*/ 	.string	"ptxas"
        /*0030*/ 	.string	"Cuda compilation tools, release 13.0, V13.0.88"
        /*0030*/ 	.string	"Build cuda_13.0.r13.0/compiler.36424714_0"
        /*0030*/ 	.string	"-arch sm_100 -m 64 "



//--------------------- .note.nv.cuinfo           --------------------------
	.section	.note.nv.cuinfo,"",@"SHT_NOTE"
	.sectionflags	@"SHF_NOTE_NV_CUINFO"
        /*0018*/ 	.short	0x0002
        /*001a*/ 	.short	0x0064
        /*001c*/ 	.short	0x0082
	.zero		2


//--------------------- .nv.info                  --------------------------
	.section	.nv.info,"",@"SHT_CUDA_INFO"
	.align	4


	//----- nvinfo : EIATTR_REGCOUNT
	.align		4
        /*0000*/ 	.byte	0x04, 0x2f
        /*0002*/ 	.short	(.L_1 - .L_0)
	.align		4
.L_0:
        /*0004*/ 	.word	index@(_Z9lcsKernelPiS_S_PKiS_iii)
        /*0008*/ 	.word	0x00000028


	//----- nvinfo : EIATTR_FRAME_SIZE
	.align		4
.L_1:
        /*000c*/ 	.byte	0x04, 0x11
        /*000e*/ 	.short	(.L_3 - .L_2)
	.align		4
.L_2:
        /*0010*/ 	.word	index@(_Z9lcsKernelPiS_S_PKiS_iii)
        /*0014*/ 	.word	0x00000000


	//----- nvinfo : EIATTR_MIN_STACK_SIZE
	.align		4
.L_3:
        /*0018*/ 	.byte	0x04, 0x12
        /*001a*/ 	.short	(.L_5 - .L_4)
	.align		4
.L_4:
        /*001c*/ 	.word	index@(_Z9lcsKernelPiS_S_PKiS_iii)
        /*0020*/ 	.word	0x00000000
.L_5:


//--------------------- .nv.compat                --------------------------
	.section	.nv.compat,"",@"SHT_CUDA_COMPAT_INFO"
	.align	4
        /*0000*/ 	.byte	0x02, 0x09, 0x00, 0x00, 0x02, 0x02, 0x01, 0x00, 0x02, 0x05, 0x05, 0x00, 0x03, 0x07, 0x01, 0x01
        /*0010*/ 	.byte	0x02, 0x03, 0x00, 0x00, 0x02, 0x06, 0x01, 0x00, 0x04, 0x0b, 0x08, 0x00, 0x09, 0x00, 0x00, 0x00
        /*0020*/ 	.byte	0x00, 0x00, 0x00, 0x00


//--------------------- .nv.info._Z9lcsKernelPiS_S_PKiS_iii --------------------------
	.section	.nv.info._Z9lcsKernelPiS_S_PKiS_iii,"",@"SHT_CUDA_INFO"
	.sectionflags	@""
	.align	4


	//----- nvinfo : EIATTR_CUDA_API_VERSION
	.align		4
        /*0000*/ 	.byte	0x04, 0x37
        /*0002*/ 	.short	(.L_7 - .L_6)
.L_6:
        /*0004*/ 	.word	0x00000082


	//----- nvinfo : EIATTR_KPARAM_INFO
	.align		4
.L_7:
        /*0008*/ 	.byte	0x04, 0x17
        /*000a*/ 	.short	(.L_9 - .L_8)
.L_8:
        /*000c*/ 	.word	0x00000000
        /*0010*/ 	.short	0x0007
        /*0012*/ 	.short	0x0030
        /*0014*/ 	.byte	0x00, 0xf0, 0x11, 0x00


	//----- nvinfo : EIATTR_KPARAM_INFO
	.align		4
.L_9:
        /*0018*/ 	.byte	0x04, 0x17
        /*001a*/ 	.short	(.L_11 - .L_10)
.L_10:
        /*001c*/ 	.word	0x00000000
        /*0020*/ 	.short	0x0006
        /*0022*/ 	.short	0x002c
        /*0024*/ 	.byte	0x00, 0xf0, 0x11, 0x00


	//----- nvinfo : EIATTR_KPARAM_INFO
	.align		4
.L_11:
        /*0028*/ 	.byte	0x04, 0x17
        /*002a*/ 	.short	(.L_13 - .L_12)
.L_12:
        /*002c*/ 	.word	0x00000000
        /*0030*/ 	.short	0x0005
        /*0032*/ 	.short	0x0028
        /*0034*/ 	.byte	0x00, 0xf0, 0x11, 0x00


	//----- nvinfo : EIATTR_KPARAM_INFO
	.align		4
.L_13:
        /*0038*/ 	.byte	0x04, 0x17
        /*003a*/ 	.short	(.L_15 - .L_14)
.L_14:
        /*003c*/ 	.word	0x00000000
        /*0040*/ 	.short	0x0004
        /*0042*/ 	.short	0x0020
        /*0044*/ 	.byte	0x00, 0xf5, 0x21, 0x00


	//----- nvinfo : EIATTR_KPARAM_INFO
	.align		4
.L_15:
        /*0048*/ 	.byte	0x04, 0x17
        /*004a*/ 	.short	(.L_17 - .L_16)
.L_16:
        /*004c*/ 	.word	0x00000000
        /*0050*/ 	.short	0x0003
        /*0052*/ 	.short	0x0018
        /*0054*/ 	.byte	0x00, 0xf5, 0x21, 0x00


	//----- nvinfo : EIATTR_KPARAM_INFO
	.align		4
.L_17:
        /*0058*/ 	.byte	0x04, 0x17
        /*005a*/ 	.short	(.L_19 - .L_18)
.L_18:
        /*005c*/ 	.word	0x00000000
        /*0060*/ 	.short	0x0002
        /*0062*/ 	.short	0x0010
        /*0064*/ 	.byte	0x00, 0xf5, 0x21, 0x00


	//----- nvinfo : EIATTR_KPARAM_INFO
	.align		4
.L_19:
        /*0068*/ 	.byte	0x04, 0x17
        /*006a*/ 	.short	(.L_21 - .L_20)
.L_20:
        /*006c*/ 	.word	0x00000000
        /*0070*/ 	.short	0x0001
        /*0072*/ 	.short	0x0008
        /*0074*/ 	.byte	0x00, 0xf5, 0x21, 0x00


	//----- nvinfo : EIATTR_KPARAM_INFO
	.align		4
.L_21:
        /*0078*/ 	.byte	0x04, 0x17
        /*007a*/ 	.short	(.L_23 - .L_22)
.L_22:
        /*007c*/ 	.word	0x00000000
        /*0080*/ 	.short	0x0000
        /*0082*/ 	.short	0x0000
        /*0084*/ 	.byte	0x00, 0xf5, 0x21, 0x00


	//----- nvinfo : EIATTR_SPARSE_MMA_MASK
	.align		4
.L_23:
        /*0088*/ 	.byte	0x03, 0x50
        /*008a*/ 	.short	0x0000


	//----- nvinfo : EIATTR_MAXREG_COUNT
	.align		4
        /*008c*/ 	.byte	0x03, 0x1b
        /*008e*/ 	.short	0x00ff


	//----- nvinfo : EIATTR_MERCURY_ISA_VERSION
	.align		4
        /*0090*/ 	.byte	0x03, 0x5f
        /*0092*/ 	.short	0x0101


	//----- nvinfo : EIATTR_VRC_CTA_INIT_COUNT
	.align		4
        /*0094*/ 	.byte	0x02, 0x4a
	.zero		1
	.zero		1


	//----- nvinfo : EIATTR_EXIT_INSTR_OFFSETS
	.align		4
        /*0098*/ 	.byte	0x04, 0x1c
        /*009a*/ 	.short	(.L_25 - .L_24)


	//   ....[0]....
.L_24:
        /*009c*/ 	.word	0x00000090


	//   ....[1]....
        /*00a0*/ 	.word	0x00000f70


	//----- nvinfo : EIATTR_CRS_STACK_SIZE
	.align		4
.L_25:
        /*00a4*/ 	.byte	0x04, 0x1e
        /*00a6*/ 	.short	(.L_27 - .L_26)
.L_26:
        /*00a8*/ 	.word	0x00000000


	//----- nvinfo : EIATTR_CBANK_PARAM_SIZE
	.align		4
.L_27:
        /*00ac*/ 	.byte	0x03, 0x19
        /*00ae*/ 	.short	0x0034


	//----- nvinfo : EIATTR_PARAM_CBANK
	.align		4
        /*00b0*/ 	.byte	0x04, 0x0a
        /*00b2*/ 	.short	(.L_29 - .L_28)
	.align		4
.L_28:
        /*00b4*/ 	.word	index@(.nv.constant0._Z9lcsKernelPiS_S_PKiS_iii)
        /*00b8*/ 	.short	0x0380
        /*00ba*/ 	.short	0x0034


	//----- nvinfo : EIATTR_SW_WAR
	.align		4
.L_29:
        /*00bc*/ 	.byte	0x04, 0x36
        /*00be*/ 	.short	(.L_31 - .L_30)
.L_30:
        /*00c0*/ 	.word	0x00000008
.L_31:


//--------------------- .nv.callgraph             --------------------------
	.section	.nv.callgraph,"",@"SHT_CUDA_CALLGRAPH"
	.align	4
	.sectionentsize	8
	.align		4
        /*0000*/ 	.word	0x00000000
	.align		4
        /*0004*/ 	.word	0xffffffff
	.align		4
        /*0008*/ 	.word	0x00000000
	.align		4
        /*000c*/ 	.word	0xfffffffe
	.align		4
        /*0010*/ 	.word	0x00000000
	.align		4
        /*0014*/ 	.word	0xfffffffd
	.align		4
        /*0018*/ 	.word	0x00000000
	.align		4
        /*001c*/ 	.word	0xfffffffc


//--------------------- .text._Z9lcsKernelPiS_S_PKiS_iii --------------------------
	.section	.text._Z9lcsKernelPiS_S_PKiS_iii,"ax",@progbits
	.align	128
        .global         _Z9lcsKernelPiS_S_PKiS_iii
        .type           _Z9lcsKernelPiS_S_PKiS_iii,@function
        .size           _Z9lcsKernelPiS_S_PKiS_iii,(.L_x_18 - _Z9lcsKernelPiS_S_PKiS_iii)
        .other          _Z9lcsKernelPiS_S_PKiS_iii,@"STO_CUDA_ENTRY STV_DEFAULT"
_Z9lcsKernelPiS_S_PKiS_iii:
.text._Z9lcsKernelPiS_S_PKiS_iii:
[----:B------:R-:W-:Y:S01]  /*0000*/  LDC R1, c[0x0][0x37c] ;  /* 0x0000df00ff017b82 */ /* 0x000fe20000000800 */
[----:B------:R-:W0:Y:S07]  /*0010*/  S2R R22, SR_TID.X ;  /* 0x0000000000167919 */ /* 0x000e2e0000002100 */
[----:B------:R-:W1:Y:S01]  /*0020*/  S2UR UR4, SR_CTAID.X ;  /* 0x00000000000479c3 */ /* 0x000e620000002500 */
[----:B------:R-:W1:Y:S01]  /*0030*/  LDCU UR5, c[0x0][0x360] ;  /* 0x00006c00ff0577ac */ /* 0x000e620008000800 */
[----:B------:R-:W2:Y:S01]  /*0040*/  LDCU UR6, c[0x0][0x3ac] ;  /* 0x00007580ff0677ac */ /* 0x000ea20008000800 */
[----:B-1----:R-:W-:-:S02]  /*0050*/  UIMAD UR4, UR4, UR5, URZ ;  /* 0x00000005040472a4 */ /* 0x002fc4000f8e02ff */
[----:B--2---:R-:W-:-:S04]  /*0060*/  UIADD3 UR5, UPT, UPT, UR6, -0x1, URZ ;  /* 0xffffffff06057890 */ /* 0x004fc8000fffe0ff */
[----:B0-----:R-:W-:-:S05]  /*0070*/  VIADD R0, R22, UR4 ;  /* 0x0000000416007c36 */ /* 0x001fca0008000000 */
[----:B------:R-:W-:-:S13]  /*0080*/  ISETP.GE.AND P0, PT, R0, UR5, PT ;  /* 0x0000000500007c0c */ /* 0x000fda000bf06270 */
[----:B------:R-:W-:Y:S05]  /*0090*/  @P0 EXIT ;  /* 0x000000000000094d */ /* 0x000fea0003800000 */
[----:B------:R-:W0:Y:S01]  /*00a0*/  LDC.64 R2, c[0x0][0x398] ;  /* 0x0000e600ff027b82 */ /* 0x000e220000000a00 */
[----:B------:R-:W1:Y:S01]  /*00b0*/  LDCU.64 UR6, c[0x0][0x358] ;  /* 0x00006b00ff0677ac */ /* 0x000e620008000a00 */
[----:B------:R-:W2:Y:S01]  /*00c0*/  LDCU UR5, c[0x0][0x3a8] ;  /* 0x00007500ff0577ac */ /* 0x000ea20008000800 */
[----:B0-----:R-:W-:-:S05]  /*00d0*/  IMAD.WIDE R2, R0, 0x4, R2 ;  /* 0x0000000400027825 */ /* 0x001fca00078e0202 */
[----:B-1----:R-:W3:Y:S04]  /*00e0*/  LDG.E R17, desc[UR6][R2.64] ;  /* 0x0000000602117981 */ /* 0x002ee8000c1e1900 */
[----:B------:R-:W4:Y:S01]  /*00f0*/  LDG.E R4, desc[UR6][R2.64+0x4] ;  /* 0x0000040602047981 */ /* 0x000f22000c1e1900 */
[----:B--2---:R-:W-:Y:S01]  /*0100*/  UISETP.GE.AND UP0, UPT, UR5, URZ, UPT ;  /* 0x000000ff0500728c */ /* 0x004fe2000bf06270 */
[--C-:B---3--:R-:W-:Y:S02]  /*0110*/  IMAD.IADD R16, R0, 0x1, R17.reuse ;  /* 0x0000000100107824 */ /* 0x108fe400078e0211 */
[----:B----4-:R-:W-:-:S06]  /*0120*/  IMAD.IADD R18, R4, 0x1, -R17 ;  /* 0x0000000104127824 */ /* 0x010fcc00078e0a11 */
[----:B------:R-:W-:Y:S05]  /*0130*/  BRA.U !UP0, `(.L_x_0) ;  /* 0x0000000d08687547 */ /* 0x000fea000b800000 */
[--C-:B------:R-:W-:Y:S01]  /*0140*/  IADD3 R22, PT, PT, R22, UR4, R17.reuse ;  /* 0x0000000416167c10 */ /* 0x100fe2000fffe011 */
[----:B------:R-:W-:Y:S01]  /*0150*/  IMAD.MOV.U32 R21, RZ, RZ, RZ ;  /* 0x000000ffff157224 */ /* 0x000fe200078e00ff */
[--C-:B------:R-:W-:Y:S02]  /*0160*/  IADD3 R19, PT, PT, R4, 0x1, -R17.reuse ;  /* 0x0000000104137810 */ /* 0x100fe40007ffe811 */
[----:B------:R-:W-:Y:S02]  /*0170*/  SHF.R.S32.HI R20, RZ, 0x1f, R17 ;  /* 0x0000001fff147819 */ /* 0x000fe40000011411 */
[----:B------:R-:W-:Y:S02]  /*0180*/  IADD3 R22, PT, PT, R22, -0x1, RZ ;  /* 0xffffffff16167810 */ /* 0x000fe40007ffe0ff */
[C---:B------:R-:W-:Y:S02]  /*0190*/  LOP3.LUT R26, R19.reuse, 0x3, RZ, 0xc0, !PT ;  /* 0x00000003131a7812 */ /* 0x040fe400078ec0ff */
[----:B------:R-:W-:-:S02]  /*01a0*/  LOP3.LUT R23, R19, 0xfffffffc, RZ, 0xc0, !PT ;  /* 0xfffffffc13177812 */ /* 0x000fc400078ec0ff */
[----:B------:R-:W-:-:S07]  /*01b0*/  LOP3.LUT R24, R19, 0xfffffff8, RZ, 0xc0, !PT ;  /* 0xfffffff813187812 */ /* 0x000fce00078ec0ff */
.L_x_16:
[----:B------:R-:W-:Y:S01]  /*01c0*/  ISETP.GE.AND P0, PT, R18, RZ, PT ;  /* 0x000000ff1200720c */ /* 0x000fe20003f06270 */
[----:B------:R-:W0:Y:S01]  /*01d0*/  LDCU.64 UR8, c[0x0][0x388] ;  /* 0x00007100ff0877ac */ /* 0x000e220008000a00 */
[----:B------:R-:W-:Y:S11]  /*01e0*/  BSSY.RECONVERGENT B0, `(.L_x_1) ;  /* 0x00000cb000007945 */ /* 0x000ff60003800200 */
[----:B-1234-:R-:W-:Y:S05]  /*01f0*/  @!P0 BRA `(.L_x_2) ;  /* 0x0000000c00248947 */ /* 0x01efea0003800000 */
[----:B------:R-:W1:Y:S01]  /*0200*/  LDC R31, c[0x0][0x3b0] ;  /* 0x0000ec00ff1f7b82 */ /* 0x000e620000000800 */
[C---:B------:R-:W-:Y:S01]  /*0210*/  ISETP.NE.AND P0, PT, R21.reuse, RZ, PT ;  /* 0x000000ff1500720c */ /* 0x040fe20003f05270 */
[----:B------:R-:W-:-:S04]  /*0220*/  VIADD R4, R21, 0xffffffff ;  /* 0xffffffff15047836 */ /* 0x000fc80000000000 */
[-C--:B-1----:R-:W-:Y:S02]  /*0230*/  IMAD R14, R4, R31.reuse, R16 ;  /* 0x0000001f040e7224 */ /* 0x082fe400078e0210 */
[----:B------:R-:W-:-:S06]  /*0240*/  IMAD R25, R21, R31, RZ ;  /* 0x0000001f15197224 */ /* 0x000fcc00078e02ff */
[----:B------:R-:W-:Y:S05]  /*0250*/  @P0 BRA `(.L_x_3) ;  /* 0x0000000000d40947 */ /* 0x000fea0003800000 */
[----:B------:R-:W-:Y:S01]  /*0260*/  ISETP.GE.U32.AND P0, PT, R18, 0x7, PT ;  /* 0x000000071200780c */ /* 0x000fe20003f06070 */
[----:B------:R-:W-:Y:S01]  /*0270*/  BSSY.RECONVERGENT B1, `(.L_x_4) ;  /* 0x0000016000017945 */ /* 0x000fe20003800200 */
[----:B------:R-:W-:-:S11]  /*0280*/  IMAD.MOV.U32 R4, RZ, RZ, RZ ;  /* 0x000000ffff047224 */ /* 0x000fd600078e00ff */
[----:B------:R-:W-:Y:S05]  /*0290*/  @!P0 BRA `(.L_x_5) ;  /* 0x00000000004c8947 */ /* 0x000fea0003800000 */
[----:B------:R-:W1:Y:S01]  /*02a0*/  LDC.64 R2, c[0x0][0x3a0] ;  /* 0x0000e800ff027b82 */ /* 0x000e620000000a00 */
[----:B------:R-:W-:Y:S01]  /*02b0*/  BSSY.RECONVERGENT B2, `(.L_x_6) ;  /* 0x0000010000027945 */ /* 0x000fe20003800200 */
[----:B------:R-:W-:Y:S02]  /*02c0*/  IMAD.IADD R14, R14, 0x1, R31 ;  /* 0x000000010e0e7824 */ /* 0x000fe400078e021f */
[----:B------:R-:W-:-:S07]  /*02d0*/  IMAD.MOV.U32 R7, RZ, RZ, RZ ;  /* 0x000000ffff077224 */ /* 0x000fce00078e00ff */
.L_x_7:
[----:B--2---:R-:W-:Y:S01]  /*02e0*/  IADD3 R5, PT, PT, R14, R7, RZ ;  /* 0x000000070e057210 */ /* 0x004fe20007ffe0ff */
[----:B------:R-:W-:-:S04]  /*02f0*/  VIADD R7, R7, 0x8 ;  /* 0x0000000807077836 */ /* 0x000fc80000000000 */
[----:B-1----:R-:W-:Y:S01]  /*0300*/  IMAD.WIDE R4, R5, 0x4, R2 ;  /* 0x0000000405047825 */ /* 0x002fe200078e0202 */
[----:B------:R-:W-:-:S04]  /*0310*/  ISETP.NE.AND P0, PT, R7, R24, PT ;  /* 0x000000180700720c */ /* 0x000fc80003f05270 */
[----:B------:R2:W-:Y:S04]  /*0320*/  STG.E desc[UR6][R4.64], RZ ;  /* 0x000000ff04007986 */ /* 0x0005e8000c101906 */
[----:B------:R2:W-:Y:S04]  /*0330*/  STG.E desc[UR6][R4.64+0x4], RZ ;  /* 0x000004ff04007986 */ /* 0x0005e8000c101906 */
[----:B------:R2:W-:Y:S04]  /*0340*/  STG.E desc[UR6][R4.64+0x8], RZ ;  /* 0x000008ff04007986 */ /* 0x0005e8000c101906 */
[----:B------:R2:W-:Y:S04]  /*0350*/  STG.E desc[UR6][R4.64+0xc], RZ ;  /* 0x00000cff04007986 */ /* 0x0005e8000c101906 */
[----:B------:R2:W-:Y:S04]  /*0360*/  STG.E desc[UR6][R4.64+0x10], RZ ;  /* 0x000010ff04007986 */ /* 0x0005e8000c101906 */
[----:B------:R2:W-:Y:S04]  /*0370*/  STG.E desc[UR6][R4.64+0x14], RZ ;  /* 0x000014ff04007986 */ /* 0x0005e8000c101906 */
[----:B------:R2:W-:Y:S04]  /*0380*/  STG.E desc[UR6][R4.64+0x18], RZ ;  /* 0x000018ff04007986 */ /* 0x0005e8000c101906 */
[----:B------:R2:W-:Y:S01]  /*0390*/  STG.E desc[UR6][R4.64+0x1c], RZ ;  /* 0x00001cff04007986 */ /* 0x0005e2000c101906 */
[----:B------:R-:W-:Y:S05]  /*03a0*/  @P0 BRA `(.L_x_7) ;  /* 0xfffffffc00cc0947 */ /* 0x000fea000383ffff */
[----:B0-----:R-:W-:Y:S05]  /*03b0*/  BSYNC.RECONVERGENT B2 ;  /* 0x0000000000027941 */ /* 0x001fea0003800200 */
.L_x_6:
[----:B--2---:R-:W-:-:S07]  /*03c0*/  IMAD.MOV.U32 R4, RZ, RZ, R24 ;  /* 0x000000ffff047224 */ /* 0x004fce00078e0018 */
.L_x_5:
[----:B0-----:R-:W-:Y:S05]  /*03d0*/  BSYNC.RECONVERGENT B1 ;  /* 0x0000000000017941 */ /* 0x001fea0003800200 */
.L_x_4:
[----:B------:R-:W-:-:S04]  /*03e0*/  LOP3.LUT R2, R19, 0x7, RZ, 0xc0, !PT ;  /* 0x0000000713027812 */ /* 0x000fc800078ec0ff */
[----:B------:R-:W-:-:S13]  /*03f0*/  ISETP.NE.AND P0, PT, R2, RZ, PT ;  /* 0x000000ff0200720c */ /* 0x000fda0003f05270 */
[----:B------:R-:W-:Y:S05]  /*0400*/  @!P0 BRA `(.L_x_2) ;  /* 0x0000000800a08947 */ /* 0x000fea0003800000 */
[----:B------:R-:W-:Y:S01]  /*0410*/  VIADD R2, R2, 0xffffffff ;  /* 0xffffffff02027836 */ /* 0x000fe20000000000 */
[----:B------:R-:W-:-:S04]  /*0420*/  ISETP.NE.AND P1, PT, R26, RZ, PT ;  /* 0x000000ff1a00720c */ /* 0x000fc80003f25270 */
[----:B------:R-:W-:-:S13]  /*0430*/  ISETP.GE.U32.AND P0, PT, R2, 0x3, PT ;  /* 0x000000030200780c */ /* 0x000fda0003f06070 */
[----:B------:R-:W0:Y:S01]  /*0440*/  @P0 LDC.64 R2, c[0x0][0x3a0] ;  /* 0x0000e800ff020b82 */ /* 0x000e220000000a00 */
[----:B------:R-:W-:Y:S01]  /*0450*/  @P0 IADD3 R5, PT, PT, R16, R4, R25 ;  /* 0x0000000410050210 */ /* 0x000fe20007ffe019 */
[----:B------:R-:W-:-:S04]  /*0460*/  @P0 VIADD R4, R4, 0x4 ;  /* 0x0000000404040836 */ /* 0x000fc80000000000 */
[----:B0-----:R-:W-:-:S05]  /*0470*/  @P0 IMAD.WIDE R2, R5, 0x4, R2 ;  /* 0x0000000405020825 */ /* 0x001fca00078e0202 */
[----:B------:R3:W-:Y:S04]  /*0480*/  @P0 STG.E desc[UR6][R2.64], RZ ;  /* 0x000000ff02000986 */ /* 0x0007e8000c101906 */
[----:B------:R3:W-:Y:S04]  /*0490*/  @P0 STG.E desc[UR6][R2.64+0x4], RZ ;  /* 0x000004ff02000986 */ /* 0x0007e8000c101906 */
[----:B------:R3:W-:Y:S04]  /*04a0*/  @P0 STG.E desc[UR6][R2.64+0x8], RZ ;  /* 0x000008ff02000986 */ /* 0x0007e8000c101906 */
[----:B------:R3:W-:Y:S01]  /*04b0*/  @P0 STG.E desc[UR6][R2.64+0xc], RZ ;  /* 0x00000cff02000986 */ /* 0x0007e2000c101906 */
[----:B------:R-:W-:Y:S05]  /*04c0*/  @!P1 BRA `(.L_x_2) ;  /* 0x0000000800709947 */ /* 0x000fea0003800000 */
[----:B------:R-:W-:Y:S02]  /*04d0*/  ISETP.NE.AND P0, PT, R26, 0x1, PT ;  /* 0x000000011a00780c */ /* 0x000fe40003f05270 */
[----:B------:R-:W-:-:S11]  /*04e0*/  LOP3.LUT P1, RZ, R19, 0x1, RZ, 0xc0, !PT ;  /* 0x0000000113ff7812 */ /* 0x000fd6000782c0ff */
[----:B---3--:R-:W0:Y:S01]  /*04f0*/  @P0 LDC.64 R2, c[0x0][0x3a0] ;  /* 0x0000e800ff020b82 */ /* 0x008e220000000a00 */
[----:B------:R-:W-:Y:S02]  /*0500*/  @P0 IADD3 R5, PT, PT, R16, R4, R25 ;  /* 0x0000000410050210 */ /* 0x000fe40007ffe019 */
[----:B------:R-:W-:-:S03]  /*0510*/  @P0 IADD3 R4, PT, PT, R4, 0x2, RZ ;  /* 0x0000000204040810 */ /* 0x000fc60007ffe0ff */
[----:B0-----:R-:W-:-:S05]  /*0520*/  @P0 IMAD.WIDE R2, R5, 0x4, R2 ;  /* 0x0000000405020825 */ /* 0x001fca00078e0202 */
[----:B------:R4:W-:Y:S04]  /*0530*/  @P0 STG.E desc[UR6][R2.64], RZ ;  /* 0x000000ff02000986 */ /* 0x0009e8000c101906 */
[----:B------:R4:W-:Y:S01]  /*0540*/  @P0 STG.E desc[UR6][R2.64+0x4], RZ ;  /* 0x000004ff02000986 */ /* 0x0009e2000c101906 */
[----:B------:R-:W-:Y:S05]  /*0550*/  @!P1 BRA `(.L_x_2) ;  /* 0x00000008004c9947 */ /* 0x000fea0003800000 */
[----:B----4-:R-:W0:Y:S01]  /*0560*/  LDC.64 R2, c[0x0][0x3a0] ;  /* 0x0000e800ff027b82 */ /* 0x010e220000000a00 */
[----:B------:R-:W-:-:S05]  /*0570*/  IADD3 R25, PT, PT, R16, R4, R25 ;  /* 0x0000000410197210 */ /* 0x000fca0007ffe019 */
[----:B0-----:R-:W-:-:S05]  /*0580*/  IMAD.WIDE R2, R25, 0x4, R2 ;  /* 0x0000000419027825 */ /* 0x001fca00078e0202 */
[----:B------:R0:W-:Y:S01]  /*0590*/  STG.E desc[UR6][R2.64], RZ ;  /* 0x000000ff02007986 */ /* 0x0001e2000c101906 */
[----:B------:R-:W-:Y:S05]  /*05a0*/  BRA `(.L_x_2) ;  /* 0x0000000800387947 */ /* 0x000fea0003800000 */
.L_x_3:
[----:B------:R-:W1:Y:S01]  /*05b0*/  LDC.64 R2, c[0x0][0x380] ;  /* 0x0000e000ff027b82 */ /* 0x000e620000000a00 */
[----:B------:R-:W-:Y:S01]  /*05c0*/  ISETP.GE.U32.AND P0, PT, R18, 0x3, PT ;  /* 0x000000031200780c */ /* 0x000fe20003f06070 */
[----:B------:R-:W-:Y:S01]  /*05d0*/  BSSY.RECONVERGENT B1, `(.L_x_8) ;  /* 0x000004c000017945 */ /* 0x000fe20003800200 */
[----:B------:R-:W-:Y:S02]  /*05e0*/  IMAD.MOV.U32 R27, RZ, RZ, RZ ;  /* 0x000000ffff1b7224 */ /* 0x000fe400078e00ff */
[----:B-1----:R-:W-:-:S09]  /*05f0*/  IMAD.WIDE R2, R21, 0x4, R2 ;  /* 0x0000000415027825 */ /* 0x002fd200078e0202 */
[----:B------:R-:W-:Y:S05]  /*0600*/  @!P0 BRA `(.L_x_9) ;  /* 0x0000000400208947 */ /* 0x000fea0003800000 */
[----:B------:R-:W-:Y:S01]  /*0610*/  HFMA2 R28, -RZ, RZ, 0, 0 ;  /* 0x00000000ff1c7431 */ /* 0x000fe200000001ff */
[----:B------:R-:W-:Y:S01]  /*0620*/  BSSY.RECONVERGENT B2, `(.L_x_10) ;  /* 0x0000045000027945 */ /* 0x000fe20003800200 */
[----:B------:R-:W-:Y:S02]  /*0630*/  IMAD R31, R4, R31, R22 ;  /* 0x0000001f041f7224 */ /* 0x000fe400078e0216 */
[----:B------:R-:W-:Y:S02]  /*0640*/  IMAD.MOV R29, RZ, RZ, -R23 ;  /* 0x000000ffff1d7224 */ /* 0x000fe400078e0a17 */
[----:B------:R-:W-:Y:S02]  /*0650*/  IMAD.IADD R27, R22, 0x1, R25 ;  /* 0x00000001161b7824 */ /* 0x000fe400078e0219 */
[----:B------:R-:W-:-:S07]  /*0660*/  VIADD R15, R25, 0x1 ;  /* 0x00000001190f7836 */ /* 0x000fce0000000000 */
.L_x_13:
[----:B------:R-:W1:Y:S01]  /*0670*/  LDC.64 R4, c[0x0][0x3a0] ;  /* 0x0000e800ff047b82 */ /* 0x000e620000000a00 */
[----:B------:R-:W-:Y:S01]  /*0680*/  IADD3 R7, P0, PT, R17, R28, RZ ;  /* 0x0000001c11077210 */ /* 0x000fe20007f1e0ff */
[----:B------:R-:W-:Y:S01]  /*0690*/  BSSY.RECONVERGENT B3, `(.L_x_11) ;  /* 0x0000016000037945 */ /* 0x000fe20003800200 */
[----:B------:R-:W-:Y:S02]  /*06a0*/  IMAD.MOV.U32 R33, RZ, RZ, RZ ;  /* 0x000000ffff217224 */ /* 0x000fe400078e00ff */
[C---:B------:R-:W-:Y:S01]  /*06b0*/  LEA.HI.X.SX32 R8, R28.reuse, R20, 0x1, P0 ;  /* 0x000000141c087211 */ /* 0x040fe200000f0eff */
[----:B------:R-:W-:Y:S01]  /*06c0*/  IMAD.MOV.U32 R35, RZ, RZ, R25 ;  /* 0x000000ffff237224 */ /* 0x000fe200078e0019 */
[----:B------:R-:W-:Y:S02]  /*06d0*/  ISETP.NE.AND P0, PT, R28, RZ, PT ;  /* 0x000000ff1c00720c */ /* 0x000fe40003f05270 */
[----:B0-----:R-:W-:-:S04]  /*06e0*/  LEA R6, P1, R7, UR8, 0x2 ;  /* 0x0000000807067c11 */ /* 0x001fc8000f8210ff */
[----:B------:R-:W-:Y:S01]  /*06f0*/  LEA.HI.X R7, R7, UR9, R8, 0x2, P1 ;  /* 0x0000000907077c11 */ /* 0x000fe200088f1408 */
[----:B-1----:R-:W-:-:S06]  /*0700*/  IMAD.WIDE R8, R31, 0x4, R4 ;  /* 0x000000041f087825 */ /* 0x002fcc00078e0204 */
[----:B------:R-:W-:Y:S05]  /*0710*/  @!P0 BRA `(.L_x_12) ;  /* 0x0000000000348947 */ /* 0x000fea0003800000 */
[----:B------:R-:W2:Y:S04]  /*0720*/  LDG.E R10, desc[UR6][R2.64+-0x4] ;  /* 0xfffffc06020a7981 */ /* 0x000ea8000c1e1900 */
[----:B------:R-:W2:Y:S02]  /*0730*/  LDG.E R11, desc[UR6][R6.64+-0x4] ;  /* 0xfffffc06060b7981 */ /* 0x000ea4000c1e1900 */
[----:B--2---:R-:W-:-:S13]  /*0740*/  ISETP.NE.AND P0, PT, R10, R11, PT ;  /* 0x0000000b0a00720c */ /* 0x004fda0003f05270 */
[----:B------:R-:W-:Y:S01]  /*0750*/  @P0 VIADD R13, R31, 0x1 ;  /* 0x000000011f0d0836 */ /* 0x000fe20000000000 */
[----:B------:R-:W2:Y:S01]  /*0760*/  @!P0 LDG.E R33, desc[UR6][R8.64] ;  /* 0x0000000608218981 */ /* 0x000ea2000c1e1900 */
[----:B------:R-:W-:-:S04]  /*0770*/  @P0 IMAD.WIDE R10, R27, 0x4, R4 ;  /* 0x000000041b0a0825 */ /* 0x000fc800078e0204 */
[----:B------:R-:W-:Y:S02]  /*0780*/  @P0 IMAD.WIDE R12, R13, 0x4, R4 ;  /* 0x000000040d0c0825 */ /* 0x000fe400078e0204 */
[----:B------:R-:W3:Y:S04]  /*0790*/  @P0 LDG.E R11, desc[UR6][R10.64] ;  /* 0x000000060a0b0981 */ /* 0x000ee8000c1e1900 */
[----:B------:R-:W3:Y:S01]  /*07a0*/  @P0 LDG.E R12, desc[UR6][R12.64] ;  /* 0x000000060c0c0981 */ /* 0x000ee2000c1e1900 */
[----:B------:R-:W-:Y:S02]  /*07b0*/  @!P0 IMAD.IADD R35, R25, 0x1, R28 ;  /* 0x0000000119238824 */ /* 0x000fe400078e021c */
[----:B------:R-:W-:Y:S01]  /*07c0*/  @P0 VIADD R35, R15, 0xffffffff ;  /* 0xffffffff0f230836 */ /* 0x000fe20000000000 */
[----:B--2---:R-:W-:-:S02]  /*07d0*/  @!P0 IADD3 R33, PT, PT, R33, 0x1, RZ ;  /* 0x0000000121218810 */ /* 0x004fc40007ffe0ff */
[----:B---3--:R-:W-:-:S07]  /*07e0*/  @P0 VIMNMX R33, PT, PT, R12, R11, !PT ;  /* 0x0000000b0c210248 */ /* 0x008fce0007fe0100 */
.L_x_12:
[----:B------:R-:W-:Y:S05]  /*07f0*/  BSYNC.RECONVERGENT B3 ;  /* 0x0000000000037941 */ /* 0x000fea0003800200 */
.L_x_11:
[----:B------:R-:W-:-:S04]  /*0800*/  IMAD.IADD R11, R16, 0x1, R35 ;  /* 0x00000001100b7824 */ /* 0x000fc800078e0223 */
[----:B------:R-:W-:-:S05]  /*0810*/  IMAD.WIDE R10, R11, 0x4, R4 ;  /* 0x000000040b0a7825 */ /* 0x000fca00078e0204 */
[----:B------:R0:W-:Y:S04]  /*0820*/  STG.E desc[UR6][R10.64], R33 ;  /* 0x000000210a007986 */ /* 0x0001e8000c101906 */
[----:B------:R-:W2:Y:S04]  /*0830*/  LDG.E R12, desc[UR6][R2.64+-0x4] ;  /* 0xfffffc06020c7981 */ /* 0x000ea8000c1e1900 */
[----:B------:R-:W2:Y:S02]  /*0840*/  LDG.E R13, desc[UR6][R6.64] ;  /* 0x00000006060d7981 */ /* 0x000ea4000c1e1900 */
[----:B--2---:R-:W-:-:S13]  /*0850*/  ISETP.NE.AND P0, PT, R12, R13, PT ;  /* 0x0000000d0c00720c */ /* 0x004fda0003f05270 */
[----:B------:R-:W-:Y:S01]  /*0860*/  @P0 VIADD R13, R27, 0x1 ;  /* 0x000000011b0d0836 */ /* 0x000fe20000000000 */
[----:B------:R-:W2:Y:S03]  /*0870*/  @P0 LDG.E R30, desc[UR6][R8.64+0x8] ;  /* 0x00000806081e0981 */ /* 0x000ea6000c1e1900 */
[----:B------:R-:W-:Y:S01]  /*0880*/  @P0 IMAD.WIDE R12, R13, 0x4, R4 ;  /* 0x000000040d0c0825 */ /* 0x000fe200078e0204 */
[----:B------:R-:W3:Y:S05]  /*0890*/  @!P0 LDG.E R32, desc[UR6][R8.64+0x4] ;  /* 0x0000040608208981 */ /* 0x000eea000c1e1900 */
[----:B------:R-:W2:Y:S01]  /*08a0*/  @P0 LDG.E R13, desc[UR6][R12.64] ;  /* 0x000000060c0d0981 */ /* 0x000ea2000c1e1900 */
[----:B------:R-:W-:-:S04]  /*08b0*/  VIADD R37, R27, 0x2 ;  /* 0x000000021b257836 */ /* 0x000fc80000000000 */
[----:B------:R-:W-:Y:S01]  /*08c0*/  IMAD.WIDE R4, R37, 0x4, R4 ;  /* 0x0000000425047825 */ /* 0x000fe200078e0204 */
[----:B--2---:R-:W-:Y:S02]  /*08d0*/  @P0 VIMNMX R35, PT, PT, R30, R13, !PT ;  /* 0x0000000d1e230248 */ /* 0x004fe40007fe0100 */
[----:B---3--:R-:W-:-:S05]  /*08e0*/  @!P0 IADD3 R35, PT, PT, R32, 0x1, RZ ;  /* 0x0000000120238810 */ /* 0x008fca0007ffe0ff */
[----:B------:R1:W-:Y:S04]  /*08f0*/  STG.E desc[UR6][R4.64], R35 ;  /* 0x0000002304007986 */ /* 0x0003e8000c101906 */
[----:B0-----:R-:W2:Y:S04]  /*0900*/  LDG.E R10, desc[UR6][R2.64+-0x4] ;  /* 0xfffffc06020a7981 */ /* 0x001ea8000c1e1900 */
[----:B------:R-:W2:Y:S02]  /*0910*/  LDG.E R11, desc[UR6][R6.64+0x4] ;  /* 0x00000406060b7981 */ /* 0x000ea4000c1e1900 */
[----:B--2---:R-:W-:-:S13]  /*0920*/  ISETP.NE.AND P0, PT, R10, R11, PT ;  /* 0x0000000b0a00720c */ /* 0x004fda0003f05270 */
[----:B------:R-:W2:Y:S04]  /*0930*/  @P0 LDG.E R10, desc[UR6][R8.64+0xc] ;  /* 0x00000c06080a0981 */ /* 0x000ea8000c1e1900 */
[----:B------:R-:W3:Y:S01]  /*0940*/  @!P0 LDG.E R12, desc[UR6][R8.64+0x8] ;  /* 0x00000806080c8981 */ /* 0x000ee2000c1e1900 */
[----:B--2---:R-:W-:Y:S01]  /*0950*/  @P0 VIMNMX R11, PT, PT, R10, R35, !PT ;  /* 0x000000230a0b0248 */ /* 0x004fe20007fe0100 */
[----:B---3--:R-:W-:-:S05]  /*0960*/  @!P0 VIADD R11, R12, 0x1 ;  /* 0x000000010c0b8836 */ /* 0x008fca0000000000 */
[----:B------:R1:W-:Y:S04]  /*0970*/  STG.E desc[UR6][R4.64+0x4], R11 ;  /* 0x0000040b04007986 */ /* 0x0003e8000c101906 */
[----:B------:R-:W2:Y:S04]  /*0980*/  LDG.E R13, desc[UR6][R6.64+0x8] ;  /* 0x00000806060d7981 */ /* 0x000ea8000c1e1900 */
[----:B------:R-:W2:Y:S02]  /*0990*/  LDG.E R10, desc[UR6][R2.64+-0x4] ;  /* 0xfffffc06020a7981 */ /* 0x000ea4000c1e1900 */
[----:B--2---:R-:W-:-:S13]  /*09a0*/  ISETP.NE.AND P0, PT, R10, R13, PT ;  /* 0x0000000d0a00720c */ /* 0x004fda0003f05270 */
[----:B------:R-:W2:Y:S04]  /*09b0*/  @P0 LDG.E R10, desc[UR6][R8.64+0x10] ;  /* 0x00001006080a0981 */ /* 0x000ea8000c1e1900 */
[----:B------:R-:W3:Y:S01]  /*09c0*/  @!P0 LDG.E R12, desc[UR6][R8.64+0xc] ;  /* 0x00000c06080c8981 */ /* 0x000ee2000c1e1900 */
[----:B------:R-:W-:Y:S01]  /*09d0*/  VIADD R29, R29, 0x4 ;  /* 0x000000041d1d7836 */ /* 0x000fe20000000000 */
[----:B------:R-:W-:Y:S01]  /*09e0*/  IADD3 R28, PT, PT, R28, 0x4, RZ ;  /* 0x000000041c1c7810 */ /* 0x000fe20007ffe0ff */
[----:B------:R-:W-:Y:S02]  /*09f0*/  VIADD R15, R15, 0x4 ;  /* 0x000000040f0f7836 */ /* 0x000fe40000000000 */
[----:B------:R-:W-:Y:S02]  /*0a00*/  VIADD R31, R31, 0x4 ;  /* 0x000000041f1f7836 */ /* 0x000fe40000000000 */
[----:B------:R-:W-:Y:S01]  /*0a10*/  VIADD R27, R27, 0x4 ;  /* 0x000000041b1b7836 */ /* 0x000fe20000000000 */
[----:B--2---:R-:W-:Y:S01]  /*0a20*/  @P0 VIMNMX R13, PT, PT, R10, R11, !PT ;  /* 0x0000000b0a0d0248 */ /* 0x004fe20007fe0100 */
[----:B---3--:R-:W-:-:S05]  /*0a30*/  @!P0 VIADD R13, R12, 0x1 ;  /* 0x000000010c0d8836 */ /* 0x008fca0000000000 */
[----:B------:R1:W-:Y:S01]  /*0a40*/  STG.E desc[UR6][R4.64+0x8], R13 ;  /* 0x0000080d04007986 */ /* 0x0003e2000c101906 */
[----:B------:R-:W-:-:S13]  /*0a50*/  ISETP.NE.AND P0, PT, R29, RZ, PT ;  /* 0x000000ff1d00720c */ /* 0x000fda0003f05270 */
[----:B-1----:R-:W-:Y:S05]  /*0a60*/  @P0 BRA `(.L_x_13) ;  /* 0xfffffffc00000947 */ /* 0x002fea000383ffff */
[----:B------:R-:W-:Y:S05]  /*0a70*/  BSYNC.RECONVERGENT B2 ;  /* 0x0000000000027941 */ /* 0x000fea0003800200 */
.L_x_10:
[----:B------:R-:W-:-:S07]  /*0a80*/  MOV R27, R23 ;  /* 0x00000017001b7202 */ /* 0x000fce0000000f00 */
.L_x_9:
[----:B0-----:R-:W-:Y:S05]  /*0a90*/  BSYNC.RECONVERGENT B1 ;  /* 0x0000000000017941 */ /* 0x001fea0003800200 */
.L_x_8:
[----:B------:R-:W-:-:S13]  /*0aa0*/  ISETP.NE.AND P0, PT, R26, RZ, PT ;  /* 0x000000ff1a00720c */ /* 0x000fda0003f05270 */
[----:B------:R-:W-:Y:S05]  /*0ab0*/  @!P0 BRA `(.L_x_2) ;  /* 0x0000000000f48947 */ /* 0x000fea0003800000 */
[----:B------:R-:W0:Y:S01]  /*0ac0*/  LDC.64 R4, c[0x0][0x388] ;  /* 0x0000e200ff047b82 */ /* 0x000e220000000a00 */
[----:B------:R-:W-:Y:S01]  /*0ad0*/  IADD3 R9, P0, PT, R17, R27, RZ ;  /* 0x0000001b11097210 */ /* 0x000fe20007f1e0ff */
[----:B------:R-:W-:Y:S01]  /*0ae0*/  IMAD.IADD R15, R14, 0x1, R27 ;  /* 0x000000010e0f7824 */ /* 0x000fe200078e021b */
[----:B------:R-:W-:Y:S01]  /*0af0*/  BSSY.RECONVERGENT B1, `(.L_x_14) ;  /* 0x0000017000017945 */ /* 0x000fe20003800200 */
[----:B------:R-:W-:Y:S01]  /*0b00*/  IMAD.MOV.U32 R29, RZ, RZ, RZ ;  /* 0x000000ffff1d7224 */ /* 0x000fe200078e00ff */
[C---:B------:R-:W-:Y:S01]  /*0b10*/  LEA.HI.X.SX32 R10, R27.reuse, R20, 0x1, P0 ;  /* 0x000000141b0a7211 */ /* 0x040fe200000f0eff */
[----:B------:R-:W-:Y:S01]  /*0b20*/  IMAD.MOV.U32 R31, RZ, RZ, R25 ;  /* 0x000000ffff1f7224 */ /* 0x000fe200078e0019 */
[----:B------:R-:W-:Y:S01]  /*0b30*/  ISETP.NE.AND P0, PT, R27, RZ, PT ;  /* 0x000000ff1b00720c */ /* 0x000fe20003f05270 */
[----:B------:R-:W1:Y:S01]  /*0b40*/  LDC.64 R6, c[0x0][0x3a0] ;  /* 0x0000e800ff067b82 */ /* 0x000e620000000a00 */
[----:B0-----:R-:W-:-:S04]  /*0b50*/  LEA R8, P1, R9, R4, 0x2 ;  /* 0x0000000409087211 */ /* 0x001fc800078210ff */
[----:B------:R-:W-:Y:S01]  /*0b60*/  LEA.HI.X R9, R9, R5, R10, 0x2, P1 ;  /* 0x0000000509097211 */ /* 0x000fe200008f140a */
[----:B-1----:R-:W-:-:S06]  /*0b70*/  IMAD.WIDE R10, R15, 0x4, R6 ;  /* 0x000000040f0a7825 */ /* 0x002fcc00078e0206 */
[----:B------:R-:W-:Y:S05]  /*0b80*/  @!P0 BRA `(.L_x_15) ;  /* 0x0000000000348947 */ /* 0x000fea0003800000 */
[----:B------:R-:W2:Y:S04]  /*0b90*/  LDG.E R12, desc[UR6][R2.64+-0x4] ;  /* 0xfffffc06020c7981 */ /* 0x000ea8000c1e1900 */
[----:B------:R-:W2:Y:S01]  /*0ba0*/  LDG.E R13, desc[UR6][R8.64+-0x4] ;  /* 0xfffffc06080d7981 */ /* 0x000ea2000c1e1900 */
[----:B------:R-:W-:Y:S02]  /*0bb0*/  IADD3 R31, PT, PT, R25, R27, RZ ;  /* 0x0000001b191f7210 */ /* 0x000fe40007ffe0ff */
[----:B--2---:R-:W-:-:S13]  /*0bc0*/  ISETP.NE.AND P0, PT, R12, R13, PT ;  /* 0x0000000d0c00720c */ /* 0x004fda0003f05270 */
[----:B------:R-:W-:Y:S01]  /*0bd0*/  @P0 IADD3 R13, PT, PT, R16, -0x1, R31 ;  /* 0xffffffff100d0810 */ /* 0x000fe20007ffe01f */
[----:B------:R-:W-:Y:S01]  /*0be0*/  @!P0 VIADD R15, R15, 0xffffffff ;  /* 0xffffffff0f0f8836 */ /* 0x000fe20000000000 */
[----:B------:R-:W2:Y:S03]  /*0bf0*/  @P0 LDG.E R29, desc[UR6][R10.64] ;  /* 0x000000060a1d0981 */ /* 0x000ea6000c1e1900 */
[----:B------:R-:W-:-:S04]  /*0c00*/  @P0 IMAD.WIDE R12, R13, 0x4, R6 ;  /* 0x000000040d0c0825 */ /* 0x000fc800078e0206 */
[----:B------:R-:W-:Y:S02]  /*0c10*/  @!P0 IMAD.WIDE R14, R15, 0x4, R6 ;  /* 0x000000040f0e8825 */ /* 0x000fe400078e0206 */
[----:B------:R-:W2:Y:S04]  /*0c20*/  @P0 LDG.E R12, desc[UR6][R12.64] ;  /* 0x000000060c0c0981 */ /* 0x000ea8000c1e1900 */
[----:B------:R-:W3:Y:S01]  /*0c30*/  @!P0 LDG.E R14, desc[UR6][R14.64] ;  /* 0x000000060e0e8981 */ /* 0x000ee2000c1e1900 */
[----:B--2---:R-:W-:Y:S01]  /*0c40*/  @P0 VIMNMX R29, PT, PT, R29, R12, !PT ;  /* 0x0000000c1d1d0248 */ /* 0x004fe20007fe0100 */
[----:B---3--:R-:W-:-:S07]  /*0c50*/  @!P0 VIADD R29, R14, 0x1 ;  /* 0x000000010e1d8836 */ /* 0x008fce0000000000 */
.L_x_15:
[----:B------:R-:W-:Y:S05]  /*0c60*/  BSYNC.RECONVERGENT B1 ;  /* 0x0000000000017941 */ /* 0x000fea0003800200 */
.L_x_14:
[----:B------:R-:W-:Y:S01]  /*0c70*/  IMAD.IADD R13, R16, 0x1, R31 ;  /* 0x00000001100d7824 */ /* 0x000fe200078e021f */
[----:B------:R-:W-:-:S03]  /*0c80*/  ISETP.NE.AND P0, PT, R26, 0x1, PT ;  /* 0x000000011a00780c */ /* 0x000fc60003f05270 */
[----:B------:R-:W-:-:S05]  /*0c90*/  IMAD.WIDE R12, R13, 0x4, R6 ;  /* 0x000000040d0c7825 */ /* 0x000fca00078e0206 */
[----:B------:R1:W-:Y:S05]  /*0ca0*/  STG.E desc[UR6][R12.64], R29 ;  /* 0x0000001d0c007986 */ /* 0x0003ea000c101906 */
[----:B------:R-:W-:Y:S05]  /*0cb0*/  @!P0 BRA `(.L_x_2) ;  /* 0x0000000000748947 */ /* 0x000fea0003800000 */
[----:B------:R-:W2:Y:S04]  /*0cc0*/  LDG.E R9, desc[UR6][R8.64] ;  /* 0x0000000608097981 */ /* 0x000ea8000c1e1900 */
[----:B-1----:R-:W2:Y:S01]  /*0cd0*/  LDG.E R12, desc[UR6][R2.64+-0x4] ;  /* 0xfffffc06020c7981 */ /* 0x002ea2000c1e1900 */
[----:B------:R-:W-:-:S05]  /*0ce0*/  IADD3 R28, PT, PT, R27, 0x1, RZ ;  /* 0x000000011b1c7810 */ /* 0x000fca0007ffe0ff */
[----:B------:R-:W-:Y:S01]  /*0cf0*/  IMAD.IADD R25, R25, 0x1, R28 ;  /* 0x0000000119197824 */ /* 0x000fe200078e021c */
[----:B--2---:R-:W-:-:S13]  /*0d00*/  ISETP.NE.AND P0, PT, R12, R9, PT ;  /* 0x000000090c00720c */ /* 0x004fda0003f05270 */
[C---:B------:R-:W-:Y:S01]  /*0d10*/  @P0 IADD3 R13, PT, PT, R16.reuse, -0x1, R25 ;  /* 0xffffffff100d0810 */ /* 0x040fe20007ffe019 */
[----:B------:R-:W2:Y:S04]  /*0d20*/  @P0 LDG.E R14, desc[UR6][R10.64+0x4] ;  /* 0x000004060a0e0981 */ /* 0x000ea8000c1e1900 */
[----:B------:R-:W-:Y:S01]  /*0d30*/  @P0 IMAD.WIDE R12, R13, 0x4, R6 ;  /* 0x000000040d0c0825 */ /* 0x000fe200078e0206 */
[----:B------:R-:W3:Y:S05]  /*0d40*/  @!P0 LDG.E R15, desc[UR6][R10.64] ;  /* 0x000000060a0f8981 */ /* 0x000eea000c1e1900 */
[----:B------:R-:W2:Y:S01]  /*0d50*/  @P0 LDG.E R13, desc[UR6][R12.64] ;  /* 0x000000060c0d0981 */ /* 0x000ea2000c1e1900 */
[----:B------:R-:W-:-:S04]  /*0d60*/  IMAD.IADD R25, R16, 0x1, R25 ;  /* 0x0000000110197824 */ /* 0x000fc800078e0219 */
[----:B------:R-:W-:Y:S01]  /*0d70*/  IMAD.WIDE R6, R25, 0x4, R6 ;  /* 0x0000000419067825 */ /* 0x000fe200078e0206 */
[----:B--2---:R-:W-:-:S03]  /*0d80*/  @P0 VIMNMX R9, PT, PT, R14, R13, !PT ;  /* 0x0000000d0e090248 */ /* 0x004fc60007fe0100 */
[----:B---3--:R-:W-:-:S05]  /*0d90*/  @!P0 VIADD R9, R15, 0x1 ;  /* 0x000000010f098836 */ /* 0x008fca0000000000 */
[----:B------:R2:W-:Y:S01]  /*0da0*/  STG.E desc[UR6][R6.64], R9 ;  /* 0x0000000906007986 */ /* 0x0005e2000c101906 */
[----:B------:R-:W-:-:S13]  /*0db0*/  ISETP.NE.AND P0, PT, R26, 0x2, PT ;  /* 0x000000021a00780c */ /* 0x000fda0003f05270 */
[----:B--2---:R-:W-:Y:S05]  /*0dc0*/  @!P0 BRA `(.L_x_2) ;  /* 0x0000000000308947 */ /* 0x004fea0003800000 */
[----:B------:R-:W-:Y:S01]  /*0dd0*/  IADD3 R8, P0, PT, R17, R28, RZ ;  /* 0x0000001c11087210 */ /* 0x000fe20007f1e0ff */
[----:B------:R-:W2:Y:S03]  /*0de0*/  LDG.E R2, desc[UR6][R2.64+-0x4] ;  /* 0xfffffc0602027981 */ /* 0x000ea6000c1e1900 */
[----:B------:R-:W-:Y:S02]  /*0df0*/  LEA.HI.X.SX32 R12, R28, R20, 0x1, P0 ;  /* 0x000000141c0c7211 */ /* 0x000fe400000f0eff */
[----:B------:R-:W-:-:S04]  /*0e00*/  LEA R4, P0, R8, R4, 0x2 ;  /* 0x0000000408047211 */ /* 0x000fc800078010ff */
[----:B------:R-:W-:-:S06]  /*0e10*/  LEA.HI.X R5, R8, R5, R12, 0x2, P0 ;  /* 0x0000000508057211 */ /* 0x000fcc00000f140c */
[----:B------:R-:W2:Y:S02]  /*0e20*/  LDG.E R5, desc[UR6][R4.64] ;  /* 0x0000000604057981 */ /* 0x000ea4000c1e1900 */
[----:B--2---:R-:W-:-:S13]  /*0e30*/  ISETP.NE.AND P0, PT, R2, R5, PT ;  /* 0x000000050200720c */ /* 0x004fda0003f05270 */
[----:B------:R-:W2:Y:S04]  /*0e40*/  @P0 LDG.E R8, desc[UR6][R10.64+0x8] ;  /* 0x000008060a080981 */ /* 0x000ea8000c1e1900 */
[----:B------:R-:W3:Y:S01]  /*0e50*/  @!P0 LDG.E R12, desc[UR6][R10.64+0x4] ;  /* 0x000004060a0c8981 */ /* 0x000ee2000c1e1900 */
[----:B--2---:R-:W-:Y:S02]  /*0e60*/  @P0 VIMNMX R9, PT, PT, R8, R9, !PT ;  /* 0x0000000908090248 */ /* 0x004fe40007fe0100 */
[----:B---3--:R-:W-:-:S05]  /*0e70*/  @!P0 IADD3 R9, PT, PT, R12, 0x1, RZ ;  /* 0x000000010c098810 */ /* 0x008fca0007ffe0ff */
[----:B------:R2:W-:Y:S02]  /*0e80*/  STG.E desc[UR6][R6.64+0x4], R9 ;  /* 0x0000040906007986 */ /* 0x0005e4000c101906 */
.L_x_2:
[----:B0-----:R-:W-:Y:S05]  /*0e90*/  BSYNC.RECONVERGENT B0 ;  /* 0x0000000000007941 */ /* 0x001fea0003800200 */
.L_x_1:
[----:B------:R-:W0:Y:S02]  /*0ea0*/  LDCU UR5, c[0x0][0x3a8] ;  /* 0x00007500ff0577ac */ /* 0x000e240008000800 */
[C---:B0-----:R-:W-:Y:S01]  /*0eb0*/  ISETP.NE.AND P0, PT, R21.reuse, UR5, PT ;  /* 0x0000000515007c0c */ /* 0x041fe2000bf05270 */
[----:B------:R-:W-:-:S12]  /*0ec0*/  VIADD R21, R21, 0x1 ;  /* 0x0000000115157836 */ /* 0x000fd80000000000 */
[----:B------:R-:W-:Y:S05]  /*0ed0*/  @P0 BRA `(.L_x_16) ;  /* 0xfffffff000b80947 */ /* 0x000fea000383ffff */
.L_x_0:
[----:B------:R-:W0:Y:S08]  /*0ee0*/  LDC R5, c[0x0][0x3b0] ;  /* 0x0000ec00ff057b82 */ /* 0x000e300000000800 */
[----:B---34-:R-:W3:Y:S01]  /*0ef0*/  LDC.64 R2, c[0x0][0x3a0] ;  /* 0x0000e800ff027b82 */ /* 0x018ee20000000a00 */
[----:B0-----:R-:W-:-:S04]  /*0f00*/  IMAD R5, R5, UR5, R16 ;  /* 0x0000000505057c24 */ /* 0x001fc8000f8e0210 */
[----:B------:R-:W-:-:S04]  /*0f10*/  IMAD.IADD R5, R18, 0x1, R5 ;  /* 0x0000000112057824 */ /* 0x000fc800078e0205 */
[----:B---3--:R-:W-:Y:S02]  /*0f20*/  IMAD.WIDE R2, R5, 0x4, R2 ;  /* 0x0000000405027825 */ /* 0x008fe400078e0202 */
[----:B------:R-:W0:Y:S04]  /*0f30*/  LDC.64 R4, c[0x0][0x390] ;  /* 0x0000e400ff047b82 */ /* 0x000e280000000a00 */
[----:B------:R-:W3:Y:S01]  /*0f40*/  LDG.E R3, desc[UR6][R2.64] ;  /* 0x0000000602037981 */ /* 0x000ee2000c1e1900 */
[----:B0-----:R-:W-:-:S05]  /*0f50*/  IMAD.WIDE R4, R0, 0x4, R4 ;  /* 0x0000000400047825 */ /* 0x001fca00078e0204 */
[----:B---3--:R-:W-:Y:S01]  /*0f60*/  STG.E desc[UR6][R4.64], R3 ;  /* 0x0000000304007986 */ /* 0x008fe2000c101906 */
[----:B------:R-:W-:Y:S05]  /*0f70*/  EXIT ;  /* 0x000000000000794d */ /* 0x000fea0003800000 */
.L_x_17:
[----:B------:R-:W-:-:S00]  /*0f80*/  BRA `(.L_x_17) ;  /* 0xfffffffc00fc7947 */ /* 0x000fc0000383ffff */
[----:B------:R-:W-:-:S00]  /*0f90*/  NOP ;  /* 0x0000000000007918 */ /* 0x000fc00000000000 */
        /* <DEDUP_REMOVED lines=14> */
.L_x_18:


//--------------------- .nv.shared.reserved.0     --------------------------
	.section	.nv.shared.reserved.0,"aw",@nobits
	.weak		__nv_reservedSMEM_offset_0_alias
	.size		__nv_reservedSMEM_offset_0_alias, 0, 64
	.other		__nv_reservedSMEM_offset_0_alias,@"STO_CUDA_RESERVED_SHARED STV_DEFAULT"
__nv_reservedSMEM_offset_0_alias:
	.zero		0
	.zero		64


//--------------------- .nv.constant0._Z9lcsKernelPiS_S_PKiS_iii --------------------------
	.section	.nv.constant0._Z9lcsKernelPiS_S_PKiS_iii,"a",@progbits
	.sectionflags	@""
	.align	4
.nv.constant0._Z9lcsKernelPiS_S_PKiS_iii:
	.zero		948


//--------------------- SYMBOLS --------------------------

	.type		.nv.reservedSmem.offset0,@object
	.size		.nv.reservedSmem.offset0,0x4
